//
// Generated by NVIDIA NVVM Compiler
//
// Compiler Build ID: CL-36424714
// Cuda compilation tools, release 13.0, V13.0.88
// Based on NVVM 20.0.0
//

.version 9.0
.target sm_100
.address_size 64

	// .globl	_Z19game_of_life_kernelPKmPmii

.visible .entry _Z19game_of_life_kernelPKmPmii(
	.param .u64 .ptr .align 1 _Z19game_of_life_kernelPKmPmii_param_0,
	.param .u64 .ptr .align 1 _Z19game_of_life_kernelPKmPmii_param_1,
	.param .u32 _Z19game_of_life_kernelPKmPmii_param_2,
	.param .u32 _Z19game_of_life_kernelPKmPmii_param_3
)
{
	.reg .pred 	%p<21>;
	.reg .b32 	%r<47>;
	.reg .b64 	%rd<97>;

	ld.param.u64 	%rd24, [_Z19game_of_life_kernelPKmPmii_param_0];
	ld.param.u64 	%rd23, [_Z19game_of_life_kernelPKmPmii_param_1];
	ld.param.u32 	%r8, [_Z19game_of_life_kernelPKmPmii_param_2];
	ld.param.u32 	%r9, [_Z19game_of_life_kernelPKmPmii_param_3];
	cvta.to.global.u64 	%rd1, %rd24;
	mov.u32 	%r10, %ctaid.x;
	mov.u32 	%r11, %ntid.x;
	mov.u32 	%r12, %tid.x;
	mad.lo.s32 	%r1, %r10, %r11, %r12;
	mov.u32 	%r2, %ctaid.y;
	setp.ge.s32 	%p1, %r2, %r8;
	setp.ge.s32 	%p2, %r1, %r9;
	or.pred  	%p3, %p1, %p2;
	@%p3 bra 	$L__BB0_18;
	setp.eq.s32 	%p4, %r2, 0;
	add.s32 	%r13, %r2, -1;
	mul.lo.s32 	%r3, %r9, %r13;
	mul.lo.s32 	%r4, %r9, %r2;
	add.s32 	%r5, %r2, 1;
	mov.b64 	%rd89, 0;
	@%p4 bra 	$L__BB0_3;
	add.s32 	%r14, %r3, %r1;
	mul.wide.s32 	%rd26, %r14, 8;
	add.s64 	%rd27, %rd1, %rd26;
	ld.global.nc.u64 	%rd89, [%rd27];
$L__BB0_3:
	setp.ge.u32 	%p5, %r5, %r8;
	add.s32 	%r6, %r4, %r1;
	mul.wide.s32 	%rd29, %r6, 8;
	add.s64 	%rd4, %rd1, %rd29;
	ld.global.nc.u64 	%rd5, [%rd4];
	mov.b64 	%rd90, 0;
	@%p5 bra 	$L__BB0_5;
	mul.wide.s32 	%rd30, %r9, 8;
	add.s64 	%rd31, %rd4, %rd30;
	ld.global.nc.u64 	%rd90, [%rd31];
$L__BB0_5:
	setp.lt.s32 	%p6, %r1, 1;
	add.s32 	%r7, %r1, 1;
	setp.eq.s32 	%p7, %r2, 0;
	cvt.s64.s32 	%rd33, %r3;
	cvt.s64.s32 	%rd8, %r1;
	add.s64 	%rd34, %rd8, %rd33;
	shl.b64 	%rd35, %rd34, 3;
	add.s64 	%rd9, %rd1, %rd35;
	mov.b64 	%rd91, 0;
	or.pred  	%p8, %p7, %p6;
	@%p8 bra 	$L__BB0_7;
	ld.global.nc.u64 	%rd91, [%rd9+-8];
$L__BB0_7:
	setp.ge.s32 	%p10, %r7, %r9;
	mov.b64 	%rd92, 0;
	or.pred  	%p11, %p7, %p10;
	@%p11 bra 	$L__BB0_9;
	ld.global.nc.u64 	%rd92, [%rd9+8];
$L__BB0_9:
	setp.lt.s32 	%p12, %r1, 1;
	mov.b64 	%rd93, 0;
	@%p12 bra 	$L__BB0_11;
	ld.global.nc.u64 	%rd93, [%rd4+-8];
$L__BB0_11:
	mov.b64 	%rd94, 0;
	@%p10 bra 	$L__BB0_13;
	ld.global.nc.u64 	%rd94, [%rd4+8];
$L__BB0_13:
	setp.ge.u32 	%p15, %r5, %r8;
	setp.lt.u32 	%p16, %r5, %r8;
	add.s32 	%r15, %r4, %r9;
	selp.b32 	%r16, %r15, 0, %p16;
	cvt.s64.s32 	%rd40, %r16;
	add.s64 	%rd41, %rd8, %rd40;
	shl.b64 	%rd42, %rd41, 3;
	add.s64 	%rd18, %rd1, %rd42;
	mov.b64 	%rd95, 0;
	or.pred  	%p17, %p12, %p15;
	@%p17 bra 	$L__BB0_15;
	ld.global.nc.u64 	%rd95, [%rd18+-8];
$L__BB0_15:
	setp.ge.s32 	%p18, %r7, %r9;
	setp.ge.u32 	%p19, %r5, %r8;
	mov.b64 	%rd96, 0;
	or.pred  	%p20, %p19, %p18;
	@%p20 bra 	$L__BB0_17;
	ld.global.nc.u64 	%rd96, [%rd18+8];
$L__BB0_17:
	mov.b64 	{%r17, %r18}, %rd91;
	mov.b64 	{%r19, %r20}, %rd89;
	shf.l.wrap.b32 	%r21, %r18, %r19, 1;
	shf.l.wrap.b32 	%r22, %r19, %r20, 1;
	mov.b64 	%rd44, {%r21, %r22};
	mov.b64 	{%r23, %r24}, %rd92;
	shf.l.wrap.b32 	%r25, %r20, %r23, 31;
	shf.l.wrap.b32 	%r26, %r19, %r20, 31;
	mov.b64 	%rd45, {%r26, %r25};
	mov.b64 	{%r27, %r28}, %rd95;
	mov.b64 	{%r29, %r30}, %rd90;
	shf.l.wrap.b32 	%r31, %r28, %r29, 1;
	shf.l.wrap.b32 	%r32, %r29, %r30, 1;
	mov.b64 	%rd46, {%r31, %r32};
	mov.b64 	{%r33, %r34}, %rd96;
	shf.l.wrap.b32 	%r35, %r30, %r33, 31;
	shf.l.wrap.b32 	%r36, %r29, %r30, 31;
	mov.b64 	%rd47, {%r36, %r35};
	mov.b64 	{%r37, %r38}, %rd93;
	mov.b64 	{%r39, %r40}, %rd5;
	shf.l.wrap.b32 	%r41, %r38, %r39, 1;
	shf.l.wrap.b32 	%r42, %r39, %r40, 1;
	mov.b64 	%rd48, {%r41, %r42};
	mov.b64 	{%r43, %r44}, %rd94;
	shf.l.wrap.b32 	%r45, %r40, %r43, 31;
	shf.l.wrap.b32 	%r46, %r39, %r40, 31;
	mov.b64 	%rd49, {%r46, %r45};
	xor.b64  	%rd50, %rd44, %rd89;
	xor.b64  	%rd51, %rd50, %rd45;
	and.b64  	%rd52, %rd45, %rd89;
	or.b64  	%rd53, %rd45, %rd89;
	and.b64  	%rd54, %rd53, %rd44;
	or.b64  	%rd55, %rd54, %rd52;
	xor.b64  	%rd56, %rd46, %rd90;
	xor.b64  	%rd57, %rd56, %rd47;
	and.b64  	%rd58, %rd47, %rd90;
	or.b64  	%rd59, %rd47, %rd90;
	and.b64  	%rd60, %rd59, %rd46;
	or.b64  	%rd61, %rd60, %rd58;
	xor.b64  	%rd62, %rd49, %rd48;
	and.b64  	%rd63, %rd49, %rd48;
	xor.b64  	%rd64, %rd62, %rd51;
	xor.b64  	%rd65, %rd64, %rd57;
	and.b64  	%rd66, %rd57, %rd62;
	or.b64  	%rd67, %rd57, %rd62;
	and.b64  	%rd68, %rd67, %rd51;
	or.b64  	%rd69, %rd68, %rd66;
	xor.b64  	%rd70, %rd63, %rd55;
	xor.b64  	%rd71, %rd70, %rd61;
	and.b64  	%rd72, %rd61, %rd63;
	or.b64  	%rd73, %rd61, %rd63;
	and.b64  	%rd74, %rd73, %rd55;
	or.b64  	%rd75, %rd74, %rd72;
	xor.b64  	%rd76, %rd71, %rd69;
	and.b64  	%rd77, %rd71, %rd69;
	xor.b64  	%rd78, %rd75, %rd77;
	not.b64 	%rd79, %rd78;
	or.b64  	%rd80, %rd78, %rd65;
	not.b64 	%rd81, %rd80;
	and.b64  	%rd82, %rd65, %rd79;
	and.b64  	%rd83, %rd5, %rd81;
	or.b64  	%rd84, %rd83, %rd82;
	and.b64  	%rd85, %rd84, %rd76;
	cvta.to.global.u64 	%rd86, %rd23;
	mul.wide.s32 	%rd87, %r6, 8;
	add.s64 	%rd88, %rd86, %rd87;
	st.global.u64 	[%rd88], %rd85;
$L__BB0_18:
	ret;

}


// ===== COMPILED SASS (sm_100) =====

	.target	sm_100

	.elftype	@"ET_EXEC"


//--------------------- .note.nv.tkinfo           --------------------------
	.section	.note.nv.tkinfo,"",@"SHT_NOTE"
	.sectionflags	@"SHF_NOTE_NV_TKINFO"
	.tkinfo
        /*0018*/ 	.word	0x00000002
        /*0030*/ 	.string	""
        /*0030*/ 	.string	"ptxas"
        /*0030*/ 	.string	"Cuda compilation tools, release 13.0, V13.0.88"
        /*0030*/ 	.string	"Build cuda_13.0.r13.0/compiler.36424714_0"
        /*0030*/ 	.string	"-arch sm_100 -m 64 "



//--------------------- .note.nv.cuinfo           --------------------------
	.section	.note.nv.cuinfo,"",@"SHT_NOTE"
	.sectionflags	@"SHF_NOTE_NV_CUINFO"
        /*0018*/ 	.short	0x0002
        /*001a*/ 	.short	0x0064
        /*001c*/ 	.short	0x0082
	.zero		2


//--------------------- .nv.info                  --------------------------
	.section	.nv.info,"",@"SHT_CUDA_INFO"
	.align	4


	//----- nvinfo : EIATTR_REGCOUNT
	.align		4
        /*0000*/ 	.byte	0x04, 0x2f
        /*0002*/ 	.short	(.L_1 - .L_0)
	.align		4
.L_0:
        /*0004*/ 	.word	index@(_Z19game_of_life_kernelPKmPmii)
        /*0008*/ 	.word	0x0000001e


	//----- nvinfo : EIATTR_FRAME_SIZE
	.align		4
.L_1:
        /*000c*/ 	.byte	0x04, 0x11
        /*000e*/ 	.short	(.L_3 - .L_2)
	.align		4
.L_2:
        /*0010*/ 	.word	index@(_Z19game_of_life_kernelPKmPmii)
        /*0014*/ 	.word	0x00000000


	//----- nvinfo : EIATTR_MIN_STACK_SIZE
	.align		4
.L_3:
        /*0018*/ 	.byte	0x04, 0x12
        /*001a*/ 	.short	(.L_5 - .L_4)
	.align		4
.L_4:
        /*001c*/ 	.word	index@(_Z19game_of_life_kernelPKmPmii)
        /*0020*/ 	.word	0x00000000
.L_5:


//--------------------- .nv.compat                --------------------------
	.section	.nv.compat,"",@"SHT_CUDA_COMPAT_INFO"
	.align	4
        /*0000*/ 	.byte	0x02, 0x09, 0x00, 0x00, 0x02, 0x02, 0x01, 0x00, 0x02, 0x05, 0x05, 0x00, 0x03, 0x07, 0x01, 0x01
        /*0010*/ 	.byte	0x02, 0x03, 0x00, 0x00, 0x02, 0x06, 0x01, 0x00, 0x04, 0x0b, 0x08, 0x00, 0x09, 0x00, 0x00, 0x00
        /*0020*/ 	.byte	0x00, 0x00, 0x00, 0x00


//--------------------- .nv.info._Z19game_of_life_kernelPKmPmii --------------------------
	.section	.nv.info._Z19game_of_life_kernelPKmPmii,"",@"SHT_CUDA_INFO"
	.sectionflags	@""
	.align	4


	//----- nvinfo : EIATTR_CUDA_API_VERSION
	.align		4
        /*0000*/ 	.byte	0x04, 0x37
        /*0002*/ 	.short	(.L_7 - .L_6)
.L_6:
        /*0004*/ 	.word	0x00000082


	//----- nvinfo : EIATTR_KPARAM_INFO
	.align		4
.L_7:
        /*0008*/ 	.byte	0x04, 0x17
        /*000a*/ 	.short	(.L_9 - .L_8)
.L_8:
        /*000c*/ 	.word	0x00000000
        /*0010*/ 	.short	0x0003
        /*0012*/ 	.short	0x0014
        /*0014*/ 	.byte	0x00, 0xf0, 0x11, 0x00


	//----- nvinfo : EIATTR_KPARAM_INFO
	.align		4
.L_9:
        /*0018*/ 	.byte	0x04, 0x17
        /*001a*/ 	.short	(.L_11 - .L_10)
.L_10:
        /*001c*/ 	.word	0x00000000
        /*0020*/ 	.short	0x0002
        /*0022*/ 	.short	0x0010
        /*0024*/ 	.byte	0x00, 0xf0, 0x11, 0x00


	//----- nvinfo : EIATTR_KPARAM_INFO
	.align		4
.L_11:
        /*0028*/ 	.byte	0x04, 0x17
        /*002a*/ 	.short	(.L_13 - .L_12)
.L_12:
        /*002c*/ 	.word	0x00000000
        /*0030*/ 	.short	0x0001
        /*0032*/ 	.short	0x0008
        /*0034*/ 	.byte	0x00, 0xf5, 0x21, 0x00


	//----- nvinfo : EIATTR_KPARAM_INFO
	.align		4
.L_13:
        /*0038*/ 	.byte	0x04, 0x17
        /*003a*/ 	.short	(.L_15 - .L_14)
.L_14:
        /*003c*/ 	.word	0x00000000
        /*0040*/ 	.short	0x0000
        /*0042*/ 	.short	0x0000
        /*0044*/ 	.byte	0x00, 0xf5, 0x21, 0x00


	//----- nvinfo : EIATTR_SPARSE_MMA_MASK
	.align		4
.L_15:
        /*0048*/ 	.byte	0x03, 0x50
        /*004a*/ 	.short	0x0000


	//----- nvinfo : EIATTR_MAXREG_COUNT
	.align		4
        /*004c*/ 	.byte	0x03, 0x1b
        /*004e*/ 	.short	0x00ff


	//----- nvinfo : EIATTR_MERCURY_ISA_VERSION
	.align		4
        /*0050*/ 	.byte	0x03, 0x5f
        /*0052*/ 	.short	0x0101


	//----- nvinfo : EIATTR_VRC_CTA_INIT_COUNT
	.align		4
        /*0054*/ 	.byte	0x02, 0x4a
	.zero		1
	.zero		1


	//----- nvinfo : EIATTR_EXIT_INSTR_OFFSETS
	.align		4
        /*0058*/ 	.byte	0x04, 0x1c
        /*005a*/ 	.short	(.L_17 - .L_16)


	//   ....[0]....
.L_16:
        /*005c*/ 	.word	0x00000090


	//   ....[1]....
        /*0060*/ 	.word	0x000006c0


	//----- nvinfo : EIATTR_CBANK_PARAM_SIZE
	.align		4
.L_17:
        /*0064*/ 	.byte	0x03, 0x19
        /*0066*/ 	.short	0x0018


	//----- nvinfo : EIATTR_PARAM_CBANK
	.align		4
        /*0068*/ 	.byte	0x04, 0x0a
        /*006a*/ 	.short	(.L_19 - .L_18)
	.align		4
.L_18:
        /*006c*/ 	.word	index@(.nv.constant0._Z19game_of_life_kernelPKmPmii)
        /*0070*/ 	.short	0x0380
        /*0072*/ 	.short	0x0018


	//----- nvinfo : EIATTR_SW_WAR
	.align		4
.L_19:
        /*0074*/ 	.byte	0x04, 0x36
        /*0076*/ 	.short	(.L_21 - .L_20)
.L_20:
        /*0078*/ 	.word	0x00000008
.L_21:


//--------------------- .nv.callgraph             --------------------------
	.section	.nv.callgraph,"",@"SHT_CUDA_CALLGRAPH"
	.align	4
	.sectionentsize	8
	.align		4
        /*0000*/ 	.word	0x00000000
	.align		4
        /*0004*/ 	.word	0xffffffff
	.align		4
        /*0008*/ 	.word	0x00000000
	.align		4
        /*000c*/ 	.word	0xfffffffe
	.align		4
        /*0010*/ 	.word	0x00000000
	.align		4
        /*0014*/ 	.word	0xfffffffd
	.align		4
        /*0018*/ 	.word	0x00000000
	.align		4
        /*001c*/ 	.word	0xfffffffc


//--------------------- .text._Z19game_of_life_kernelPKmPmii --------------------------
	.section	.text._Z19game_of_life_kernelPKmPmii,"ax",@progbits
	.align	128
        .global         _Z19game_of_life_kernelPKmPmii
        .type           _Z19game_of_life_kernelPKmPmii,@function
        .size           _Z19game_of_life_kernelPKmPmii,(.L_x_1 - _Z19game_of_life_kernelPKmPmii)
        .other          _Z19game_of_life_kernelPKmPmii,@"STO_CUDA_ENTRY STV_DEFAULT"
_Z19game_of_life_kernelPKmPmii:
.text._Z19game_of_life_kernelPKmPmii:
[----:B------:R-:W-:Y:S01]  /*0000*/  LDC R1, c[0x0][0x37c] ;  /* 0x0000df00ff017b82 */ /* 0x000fe20000000800 */
[----:B------:R-:W0:Y:S07]  /*0010*/  S2R R3, SR_TID.X ;  /* 0x0000000000037919 */ /* 0x000e2e0000002100 */
[----:B------:R-:W0:Y:S08]  /*0020*/  S2UR UR4, SR_CTAID.X ;  /* 0x00000000000479c3 */ /* 0x000e300000002500 */
[----:B------:R-:W0:Y:S08]  /*0030*/  LDC R4, c[0x0][0x360] ;  /* 0x0000d800ff047b82 */ /* 0x000e300000000800 */
[----:B------:R-:W1:Y:S08]  /*0040*/  LDC.64 R14, c[0x0][0x390] ;  /* 0x0000e400ff0e7b82 */ /* 0x000e700000000a00 */
[----:B------:R-:W2:Y:S01]  /*0050*/  S2UR UR6, SR_CTAID.Y ;  /* 0x00000000000679c3 */ /* 0x000ea20000002600 */
[----:B0-----:R-:W-:-:S05]  /*0060*/  IMAD R4, R4, UR4, R3 ;  /* 0x0000000404047c24 */ /* 0x001fca000f8e0203 */
[----:B-1----:R-:W-:-:S04]  /*0070*/  ISETP.GE.AND P0, PT, R4, R15, PT ;  /* 0x0000000f0400720c */ /* 0x002fc80003f06270 */
[----:B--2---:R-:W-:-:S13]  /*0080*/  ISETP.LE.OR P0, PT, R14, UR6, P0 ;  /* 0x000000060e007c0c */ /* 0x004fda0008703670 */
[----:B------:R-:W-:Y:S05]  /*0090*/  @P0 EXIT ;  /* 0x000000000000094d */ /* 0x000fea0003800000 */
[----:B------:R-:W0:Y:S01]  /*00a0*/  LDC.64 R12, c[0x0][0x380] ;  /* 0x0000e000ff0c7b82 */ /* 0x000e220000000a00 */
[----:B------:R-:W1:Y:S01]  /*00b0*/  LDCU.64 UR10, c[0x0][0x380] ;  /* 0x00007000ff0a77ac */ /* 0x000e620008000a00 */
[----:B------:R-:W-:Y:S01]  /*00c0*/  ISETP.NE.AND P2, PT, RZ, UR6, PT ;  /* 0x00000006ff007c0c */ /* 0x000fe2000bf45270 */
[C---:B------:R-:W-:Y:S01]  /*00d0*/  IMAD R2, R15.reuse, UR6, R15 ;  /* 0x000000060f027c24 */ /* 0x040fe2000f8e020f */
[----:B------:R-:W-:Y:S01]  /*00e0*/  SHF.R.S32.HI R10, RZ, 0x1f, R4 ;  /* 0x0000001fff0a7819 */ /* 0x000fe20000011404 */
[----:B------:R-:W-:Y:S01]  /*00f0*/  UIADD3 UR4, UPT, UPT, UR6, -0x1, URZ ;  /* 0xffffffff06047890 */ /* 0x000fe2000fffe0ff */
[----:B------:R-:W-:Y:S01]  /*0100*/  VIADD R0, R4, 0x1 ;  /* 0x0000000104007836 */ /* 0x000fe20000000000 */
[----:B------:R-:W-:Y:S01]  /*0110*/  UIADD3 UR5, UPT, UPT, UR6, 0x1, URZ ;  /* 0x0000000106057890 */ /* 0x000fe2000fffe0ff */
[----:B------:R-:W-:Y:S01]  /*0120*/  CS2R R6, SRZ ;  /* 0x0000000000067805 */ /* 0x000fe2000001ff00 */
[----:B------:R-:W2:Y:S02]  /*0130*/  LDCU.64 UR8, c[0x0][0x358] ;  /* 0x00006b00ff0877ac */ /* 0x000ea40008000a00 */
[----:B------:R-:W-:-:S02]  /*0140*/  IMAD R3, R15, UR4, RZ ;  /* 0x000000040f037c24 */ /* 0x000fc4000f8e02ff */
[----:B------:R-:W-:Y:S02]  /*0150*/  ISETP.LE.U32.AND P0, PT, R14, UR5, PT ;  /* 0x000000050e007c0c */ /* 0x000fe4000bf03070 */
[C---:B------:R-:W-:Y:S01]  /*0160*/  @P2 IMAD.IADD R5, R4.reuse, 0x1, R3 ;  /* 0x0000000104052824 */ /* 0x040fe200078e0203 */
[----:B------:R-:W-:Y:S02]  /*0170*/  IADD3 R9, P1, PT, R4, R3, RZ ;  /* 0x0000000304097210 */ /* 0x000fe40007f3e0ff */
[----:B------:R-:W-:Y:S02]  /*0180*/  SEL R11, R2, RZ, !P0 ;  /* 0x000000ff020b7207 */ /* 0x000fe40004000000 */
[----:B------:R-:W-:Y:S02]  /*0190*/  LEA.HI.X.SX32 R18, R3, R10, 0x1, P1 ;  /* 0x0000000a03127211 */ /* 0x000fe400008f0eff */
[----:B-1----:R-:W-:Y:S02]  /*01a0*/  LEA R8, P3, R9, UR10, 0x3 ;  /* 0x0000000a09087c11 */ /* 0x002fe4000f8618ff */
[----:B------:R-:W-:Y:S01]  /*01b0*/  IADD3 R16, P4, PT, R4, R11, RZ ;  /* 0x0000000b04107210 */ /* 0x000fe20007f9e0ff */
[----:B0-----:R-:W-:Y:S01]  /*01c0*/  @P2 IMAD.WIDE R2, R5, 0x8, R12 ;  /* 0x0000000805022825 */ /* 0x001fe200078e020c */
[----:B------:R-:W-:-:S02]  /*01d0*/  LEA.HI.X R9, R9, UR11, R18, 0x3, P3 ;  /* 0x0000000b09097c11 */ /* 0x000fc400098f1c12 */
[----:B------:R-:W-:Y:S02]  /*01e0*/  LEA.HI.X.SX32 R11, R11, R10, 0x1, P4 ;  /* 0x0000000a0b0b7211 */ /* 0x000fe400020f0eff */
[----:B------:R-:W-:Y:S01]  /*01f0*/  ISETP.LT.OR P3, PT, R4, 0x1, !P2 ;  /* 0x000000010400780c */ /* 0x000fe20005761670 */
[----:B--2---:R0:W2:Y:S01]  /*0200*/  @P2 LDG.E.64.CONSTANT R6, desc[UR8][R2.64] ;  /* 0x0000000802062981 */ /* 0x0040a2000c1e9b00 */
[----:B------:R-:W-:Y:S02]  /*0210*/  ISETP.LE.U32.AND P4, PT, R14, UR5, PT ;  /* 0x000000050e007c0c */ /* 0x000fe4000bf83070 */
[CC--:B------:R-:W-:Y:S02]  /*0220*/  ISETP.GE.AND P0, PT, R0.reuse, R15.reuse, PT ;  /* 0x0000000f0000720c */ /* 0x0c0fe40003f06270 */
[----:B------:R-:W-:Y:S01]  /*0230*/  ISETP.GE.OR P1, PT, R0, R15, !P2 ;  /* 0x0000000f0000720c */ /* 0x000fe20005726670 */
[----:B------:R-:W-:Y:S01]  /*0240*/  IMAD R0, R15, UR6, R4 ;  /* 0x000000060f007c24 */ /* 0x000fe2000f8e0204 */
[----:B------:R-:W-:Y:S01]  /*0250*/  ISETP.LT.OR P2, PT, R4, 0x1, P4 ;  /* 0x000000010400780c */ /* 0x000fe20002741670 */
[----:B------:R-:W-:-:S02]  /*0260*/  IMAD.MOV.U32 R23, RZ, RZ, RZ ;  /* 0x000000ffff177224 */ /* 0x000fc400078e00ff */
[----:B------:R-:W-:Y:S01]  /*0270*/  IMAD.WIDE R12, R0, 0x8, R12 ;  /* 0x00000008000c7825 */ /* 0x000fe200078e020c */
[----:B------:R-:W-:Y:S02]  /*0280*/  ISETP.GE.AND P5, PT, R4, 0x1, PT ;  /* 0x000000010400780c */ /* 0x000fe40003fa6270 */
[C---:B------:R-:W-:Y:S01]  /*0290*/  LEA R10, P6, R16.reuse, UR10, 0x3 ;  /* 0x0000000a100a7c11 */ /* 0x040fe2000f8c18ff */
[----:B------:R-:W-:Y:S01]  /*02a0*/  IMAD.MOV.U32 R25, RZ, RZ, RZ ;  /* 0x000000ffff197224 */ /* 0x000fe200078e00ff */
[----:B0-----:R-:W-:Y:S01]  /*02b0*/  CS2R R2, SRZ ;  /* 0x0000000000027805 */ /* 0x001fe2000001ff00 */
[----:B------:R-:W-:Y:S01]  /*02c0*/  IMAD.MOV.U32 R19, RZ, RZ, RZ ;  /* 0x000000ffff137224 */ /* 0x000fe200078e00ff */
[----:B------:R-:W-:Y:S01]  /*02d0*/  LEA.HI.X R11, R16, UR11, R11, 0x3, P6 ;  /* 0x0000000b100b7c11 */ /* 0x000fe2000b0f1c0b */
[----:B------:R-:W3:Y:S01]  /*02e0*/  @!P3 LDG.E.CONSTANT R23, desc[UR8][R8.64+-0x4] ;  /* 0xfffffc080817b981 */ /* 0x000ee2000c1e9900 */
[----:B------:R-:W-:-:S03]  /*02f0*/  @!P4 IMAD.WIDE R20, R15, 0x8, R12 ;  /* 0x000000080f14c825 */ /* 0x000fc600078e020c */
[----:B------:R0:W4:Y:S01]  /*0300*/  @!P1 LDG.E.CONSTANT R25, desc[UR8][R8.64+0x8] ;  /* 0x0000080808199981 */ /* 0x000122000c1e9900 */
[----:B------:R-:W-:Y:S01]  /*0310*/  IMAD.MOV.U32 R27, RZ, RZ, RZ ;  /* 0x000000ffff1b7224 */ /* 0x000fe200078e00ff */
[----:B------:R-:W-:Y:S02]  /*0320*/  ISETP.LE.U32.OR P1, PT, R14, UR5, P0 ;  /* 0x000000050e007c0c */ /* 0x000fe40008723470 */
[----:B------:R-:W5:Y:S04]  /*0330*/  @!P4 LDG.E.64.CONSTANT R2, desc[UR8][R20.64] ;  /* 0x000000081402c981 */ /* 0x000f68000c1e9b00 */
[----:B------:R-:W4:Y:S04]  /*0340*/  @!P2 LDG.E.CONSTANT R19, desc[UR8][R10.64+-0x4] ;  /* 0xfffffc080a13a981 */ /* 0x000f28000c1e9900 */
[----:B------:R-:W4:Y:S04]  /*0350*/  @P5 LDG.E.CONSTANT R27, desc[UR8][R12.64+-0x4] ;  /* 0xfffffc080c1b5981 */ /* 0x000f28000c1e9900 */
[----:B------:R-:W4:Y:S01]  /*0360*/  LDG.E.64.CONSTANT R4, desc[UR8][R12.64] ;  /* 0x000000080c047981 */ /* 0x000f22000c1e9b00 */
[----:B------:R-:W-:-:S02]  /*0370*/  IMAD.MOV.U32 R17, RZ, RZ, RZ ;  /* 0x000000ffff117224 */ /* 0x000fc400078e00ff */
[----:B------:R-:W-:-:S04]  /*0380*/  IMAD.MOV.U32 R15, RZ, RZ, RZ ;  /* 0x000000ffff0f7224 */ /* 0x000fc800078e00ff */
[----:B------:R1:W4:Y:S04]  /*0390*/  @!P1 LDG.E.CONSTANT R17, desc[UR8][R10.64+0x8] ;  /* 0x000008080a119981 */ /* 0x000328000c1e9900 */
[----:B------:R1:W4:Y:S01]  /*03a0*/  @!P0 LDG.E.CONSTANT R15, desc[UR8][R12.64+0x8] ;  /* 0x000008080c0f8981 */ /* 0x000322000c1e9900 */
[----:B--2---:R-:W-:Y:S02]  /*03b0*/  SHF.L.W.U32.HI R14, R6, 0x1f, R7 ;  /* 0x0000001f060e7819 */ /* 0x004fe40000010e07 */
[----:B---3--:R-:W-:-:S04]  /*03c0*/  SHF.L.W.U32.HI R23, R23, 0x1, R6 ;  /* 0x0000000117177819 */ /* 0x008fc80000010e06 */
[C---:B------:R-:W-:Y:S02]  /*03d0*/  LOP3.LUT R16, R14.reuse, R23, R6, 0x96, !PT ;  /* 0x000000170e107212 */ /* 0x040fe400078e9606 */
[----:B0-----:R-:W-:Y:S02]  /*03e0*/  LOP3.LUT R8, R14, R6, R23, 0xe8, !PT ;  /* 0x000000060e087212 */ /* 0x001fe400078ee817 */
[----:B-----5:R-:W-:Y:S02]  /*03f0*/  SHF.L.W.U32.HI R14, R2, 0x1f, R3 ;  /* 0x0000001f020e7819 */ /* 0x020fe40000010e03 */
[----:B----4-:R-:W-:Y:S02]  /*0400*/  SHF.L.W.U32.HI R19, R19, 0x1, R2 ;  /* 0x0000000113137819 */ /* 0x010fe40000010e02 */
[----:B------:R-:W-:Y:S02]  /*0410*/  SHF.L.W.U32.HI R6, R6, 0x1, R7 ;  /* 0x0000000106067819 */ /* 0x000fe40000010e07 */
[----:B------:R-:W-:-:S02]  /*0420*/  SHF.L.W.U32.HI R25, R7, 0x1f, R25 ;  /* 0x0000001f07197819 */ /* 0x000fc40000010e19 */
[----:B-1----:R-:W-:Y:S02]  /*0430*/  LOP3.LUT R11, R14, R19, R2, 0x96, !PT ;  /* 0x000000130e0b7212 */ /* 0x002fe400078e9602 */
[----:B------:R-:W-:Y:S02]  /*0440*/  SHF.L.W.U32.HI R27, R27, 0x1, R4 ;  /* 0x000000011b1b7819 */ /* 0x000fe40000010e04 */
[----:B------:R-:W-:Y:S02]  /*0450*/  SHF.L.W.U32.HI R18, R4, 0x1f, R5 ;  /* 0x0000001f04127819 */ /* 0x000fe40000010e05 */
[C---:B------:R-:W-:Y:S02]  /*0460*/  LOP3.LUT R9, R25.reuse, R6, R7, 0x96, !PT ;  /* 0x0000000619097212 */ /* 0x040fe400078e9607 */
[----:B------:R-:W-:Y:S02]  /*0470*/  LOP3.LUT R12, R25, R7, R6, 0xe8, !PT ;  /* 0x00000007190c7212 */ /* 0x000fe400078ee806 */
[----:B------:R-:W-:-:S02]  /*0480*/  LOP3.LUT R7, R14, R2, R19, 0xe8, !PT ;  /* 0x000000020e077212 */ /* 0x000fc400078ee813 */
[CCC-:B------:R-:W-:Y:S02]  /*0490*/  LOP3.LUT R6, R11.reuse, R18.reuse, R27.reuse, 0x60, !PT ;  /* 0x000000120b067212 */ /* 0x1c0fe400078e601b */
[-CC-:B------:R-:W-:Y:S02]  /*04a0*/  LOP3.LUT R10, R8, R18.reuse, R27.reuse, 0x78, !PT ;  /* 0x00000012080a7212 */ /* 0x180fe400078e781b */
[-CC-:B------:R-:W-:Y:S02]  /*04b0*/  LOP3.LUT R13, R11, R18.reuse, R27.reuse, 0xf6, !PT ;  /* 0x000000120b0d7212 */ /* 0x180fe400078ef61b */
[-CC-:B------:R-:W-:Y:S02]  /*04c0*/  LOP3.LUT R14, R16, R18.reuse, R27.reuse, 0x96, !PT ;  /* 0x00000012100e7212 */ /* 0x180fe400078e961b */
[CCC-:B------:R-:W-:Y:S02]  /*04d0*/  LOP3.LUT R19, R7.reuse, R18.reuse, R27.reuse, 0x80, !PT ;  /* 0x0000001207137212 */ /* 0x1c0fe400078e801b */
[----:B------:R-:W-:-:S02]  /*04e0*/  LOP3.LUT R18, R7, R18, R27, 0xf8, !PT ;  /* 0x0000001207127212 */ /* 0x000fc400078ef81b */
[----:B------:R-:W-:Y:S02]  /*04f0*/  LOP3.LUT R10, R10, R7, RZ, 0x3c, !PT ;  /* 0x000000070a0a7212 */ /* 0x000fe400078e3cff */
[----:B------:R-:W-:Y:S02]  /*0500*/  LOP3.LUT R13, R6, R13, R16, 0xf8, !PT ;  /* 0x0000000d060d7212 */ /* 0x000fe400078ef810 */
[----:B------:R-:W-:Y:S01]  /*0510*/  SHF.L.W.U32.HI R21, R2, 0x1, R3 ;  /* 0x0000000102157819 */ /* 0x000fe20000010e03 */
[----:B------:R-:W0:Y:S01]  /*0520*/  LDC.64 R6, c[0x0][0x388] ;  /* 0x0000e200ff067b82 */ /* 0x000e220000000a00 */
[----:B------:R-:W-:Y:S02]  /*0530*/  SHF.L.W.U32.HI R17, R3, 0x1f, R17 ;  /* 0x0000001f03117819 */ /* 0x000fe40000010e11 */
[----:B------:R-:W-:Y:S02]  /*0540*/  SHF.L.W.U32.HI R23, R4, 0x1, R5 ;  /* 0x0000000104177819 */ /* 0x000fe40000010e05 */
[----:B------:R-:W-:-:S02]  /*0550*/  SHF.L.W.U32.HI R16, R5, 0x1f, R15 ;  /* 0x0000001f05107819 */ /* 0x000fc40000010e0f */
[C---:B------:R-:W-:Y:S02]  /*0560*/  LOP3.LUT R2, R17.reuse, R21, R3, 0x96, !PT ;  /* 0x0000001511027212 */ /* 0x040fe400078e9603 */
[----:B------:R-:W-:Y:S02]  /*0570*/  LOP3.LUT R22, R17, R3, R21, 0xe8, !PT ;  /* 0x0000000311167212 */ /* 0x000fe400078ee815 */
[-CC-:B------:R-:W-:Y:S02]  /*0580*/  LOP3.LUT R17, R12, R16.reuse, R23.reuse, 0x78, !PT ;  /* 0x000000100c117212 */ /* 0x180fe400078e7817 */
[CCC-:B------:R-:W-:Y:S02]  /*0590*/  LOP3.LUT R21, R2.reuse, R16.reuse, R23.reuse, 0x60, !PT ;  /* 0x0000001002157212 */ /* 0x1c0fe400078e6017 */
[-CC-:B------:R-:W-:Y:S02]  /*05a0*/  LOP3.LUT R20, R2, R16.reuse, R23.reuse, 0xf6, !PT ;  /* 0x0000001002147212 */ /* 0x180fe400078ef617 */
[----:B------:R-:W-:-:S02]  /*05b0*/  LOP3.LUT R15, R22, R16, R23, 0x80, !PT ;  /* 0x00000010160f7212 */ /* 0x000fc400078e8017 */
[-CC-:B------:R-:W-:Y:S02]  /*05c0*/  LOP3.LUT R3, R22, R16.reuse, R23.reuse, 0xf8, !PT ;  /* 0x0000001016037212 */ /* 0x180fe400078ef817 */
[----:B------:R-:W-:Y:S02]  /*05d0*/  LOP3.LUT R25, R9, R16, R23, 0x96, !PT ;  /* 0x0000001009197212 */ /* 0x000fe400078e9617 */
[----:B------:R-:W-:Y:S02]  /*05e0*/  LOP3.LUT R18, R19, R18, R8, 0xf8, !PT ;  /* 0x0000001213127212 */ /* 0x000fe400078ef808 */
[----:B------:R-:W-:Y:S02]  /*05f0*/  LOP3.LUT R8, R17, R22, RZ, 0x3c, !PT ;  /* 0x0000001611087212 */ /* 0x000fe400078e3cff */
[----:B------:R-:W-:Y:S02]  /*0600*/  LOP3.LUT R9, R21, R20, R9, 0xf8, !PT ;  /* 0x0000001415097212 */ /* 0x000fe400078ef809 */
[----:B------:R-:W-:-:S02]  /*0610*/  LOP3.LUT R3, R15, R3, R12, 0xf8, !PT ;  /* 0x000000030f037212 */ /* 0x000fc400078ef80c */
[----:B------:R-:W-:Y:S02]  /*0620*/  LOP3.LUT R14, R14, R11, RZ, 0x3c, !PT ;  /* 0x0000000b0e0e7212 */ /* 0x000fe400078e3cff */
[----:B------:R-:W-:Y:S02]  /*0630*/  LOP3.LUT R11, R18, R10, R13, 0x78, !PT ;  /* 0x0000000a120b7212 */ /* 0x000fe400078e780d */
[----:B------:R-:W-:Y:S02]  /*0640*/  LOP3.LUT R2, R25, R2, RZ, 0x3c, !PT ;  /* 0x0000000219027212 */ /* 0x000fe400078e3cff */
[----:B------:R-:W-:Y:S02]  /*0650*/  LOP3.LUT R3, R3, R8, R9, 0x78, !PT ;  /* 0x0000000803037212 */ /* 0x000fe400078e7809 */
[----:B------:R-:W-:Y:S02]  /*0660*/  LOP3.LUT R11, R14, R11, R4, 0x32, !PT ;  /* 0x0000000b0e0b7212 */ /* 0x000fe400078e3204 */
[----:B------:R-:W-:Y:S01]  /*0670*/  LOP3.LUT R4, R2, R3, R5, 0x32, !PT ;  /* 0x0000000302047212 */ /* 0x000fe200078e3205 */
[----:B0-----:R-:W-:Y:S01]  /*0680*/  IMAD.WIDE R6, R0, 0x8, R6 ;  /* 0x0000000800067825 */ /* 0x001fe200078e0206 */
[----:B------:R-:W-:-:S02]  /*0690*/  LOP3.LUT R10, R11, R10, R13, 0x60, !PT ;  /* 0x0000000a0b0a7212 */ /* 0x000fc400078e600d */
[----:B------:R-:W-:-:S05]  /*06a0*/  LOP3.LUT R11, R4, R8, R9, 0x60, !PT ;  /* 0x00000008040b7212 */ /* 0x000fca00078e6009 */
[----:B------:R-:W-:Y:S01]  /*06b0*/  STG.E.64 desc[UR8][R6.64], R10 ;  /* 0x0000000a06007986 */ /* 0x000fe2000c101b08 */
[----:B------:R-:W-:Y:S05]  /*06c0*/  EXIT ;  /* 0x000000000000794d */ /* 0x000fea0003800000 */
.L_x_0:
[----:B------:R-:W-:-:S00]  /*06d0*/  BRA `(.L_x_0) ;  /* 0xfffffffc00fc7947 */ /* 0x000fc0000383ffff */
[----:B------:R-:W-:-:S00]  /*06e0*/  NOP ;  /* 0x0000000000007918 */ /* 0x000fc00000000000 */
        /* <DEDUP_REMOVED lines=9> */
.L_x_1:


//--------------------- .nv.shared.reserved.0     --------------------------
	.section	.nv.shared.reserved.0,"aw",@nobits
	.weak		__nv_reservedSMEM_offset_0_alias
	.size		__nv_reservedSMEM_offset_0_alias, 0, 64
	.other		__nv_reservedSMEM_offset_0_alias,@"STO_CUDA_RESERVED_SHARED STV_DEFAULT"
__nv_reservedSMEM_offset_0_alias:
	.zero		0
	.zero		64


//--------------------- .nv.constant0._Z19game_of_life_kernelPKmPmii --------------------------
	.section	.nv.constant0._Z19game_of_life_kernelPKmPmii,"a",@progbits
	.sectionflags	@""
	.align	4
.nv.constant0._Z19game_of_life_kernelPKmPmii:
	.zero		920


//--------------------- SYMBOLS --------------------------

	.type		.nv.reservedSmem.offset0,@object
	.size		.nv.reservedSmem.offset0,0x4
